//
// Generated by NVIDIA NVVM Compiler
//
// Compiler Build ID: CL-36424714
// Cuda compilation tools, release 13.0, V13.0.88
// Based on NVVM 20.0.0
//

.version 9.0
.target sm_100
.address_size 64

	// .globl	_Z27matrix_vecter_multi_gpu_1_1PfS_S_

.visible .entry _Z27matrix_vecter_multi_gpu_1_1PfS_S_(
	.param .u64 .ptr .align 1 _Z27matrix_vecter_multi_gpu_1_1PfS_S__param_0,
	.param .u64 .ptr .align 1 _Z27matrix_vecter_multi_gpu_1_1PfS_S__param_1,
	.param .u64 .ptr .align 1 _Z27matrix_vecter_multi_gpu_1_1PfS_S__param_2
)
{
	.reg .pred 	%p<3>;
	.reg .b32 	%r<9>;
	.reg .b32 	%f<52>;
	.reg .b64 	%rd<19>;

	ld.param.u64 	%rd10, [_Z27matrix_vecter_multi_gpu_1_1PfS_S__param_0];
	ld.param.u64 	%rd11, [_Z27matrix_vecter_multi_gpu_1_1PfS_S__param_1];
	ld.param.u64 	%rd12, [_Z27matrix_vecter_multi_gpu_1_1PfS_S__param_2];
	cvta.to.global.u64 	%rd13, %rd12;
	cvta.to.global.u64 	%rd14, %rd11;
	cvta.to.global.u64 	%rd1, %rd10;
	add.s64 	%rd2, %rd14, 32;
	add.s64 	%rd3, %rd13, 32;
	mov.b32 	%r7, 0;
$L__BB0_1:
	mul.wide.u32 	%rd15, %r7, 4;
	add.s64 	%rd4, %rd1, %rd15;
	mov.b32 	%r8, 0;
	st.global.u32 	[%rd4], %r8;
	mul.wide.u32 	%rd16, %r7, 1024;
	add.s64 	%rd18, %rd2, %rd16;
	mov.f32 	%f51, 0f00000000;
	mov.u64 	%rd17, %rd3;
$L__BB0_2:
	ld.global.f32 	%f4, [%rd18+-32];
	ld.global.f32 	%f5, [%rd17+-32];
	fma.rn.f32 	%f6, %f4, %f5, %f51;
	st.global.f32 	[%rd4], %f6;
	ld.global.f32 	%f7, [%rd18+-28];
	ld.global.f32 	%f8, [%rd17+-28];
	fma.rn.f32 	%f9, %f7, %f8, %f6;
	st.global.f32 	[%rd4], %f9;
	ld.global.f32 	%f10, [%rd18+-24];
	ld.global.f32 	%f11, [%rd17+-24];
	fma.rn.f32 	%f12, %f10, %f11, %f9;
	st.global.f32 	[%rd4], %f12;
	ld.global.f32 	%f13, [%rd18+-20];
	ld.global.f32 	%f14, [%rd17+-20];
	fma.rn.f32 	%f15, %f13, %f14, %f12;
	st.global.f32 	[%rd4], %f15;
	ld.global.f32 	%f16, [%rd18+-16];
	ld.global.f32 	%f17, [%rd17+-16];
	fma.rn.f32 	%f18, %f16, %f17, %f15;
	st.global.f32 	[%rd4], %f18;
	ld.global.f32 	%f19, [%rd18+-12];
	ld.global.f32 	%f20, [%rd17+-12];
	fma.rn.f32 	%f21, %f19, %f20, %f18;
	st.global.f32 	[%rd4], %f21;
	ld.global.f32 	%f22, [%rd18+-8];
	ld.global.f32 	%f23, [%rd17+-8];
	fma.rn.f32 	%f24, %f22, %f23, %f21;
	st.global.f32 	[%rd4], %f24;
	ld.global.f32 	%f25, [%rd18+-4];
	ld.global.f32 	%f26, [%rd17+-4];
	fma.rn.f32 	%f27, %f25, %f26, %f24;
	st.global.f32 	[%rd4], %f27;
	ld.global.f32 	%f28, [%rd18];
	ld.global.f32 	%f29, [%rd17];
	fma.rn.f32 	%f30, %f28, %f29, %f27;
	st.global.f32 	[%rd4], %f30;
	ld.global.f32 	%f31, [%rd18+4];
	ld.global.f32 	%f32, [%rd17+4];
	fma.rn.f32 	%f33, %f31, %f32, %f30;
	st.global.f32 	[%rd4], %f33;
	ld.global.f32 	%f34, [%rd18+8];
	ld.global.f32 	%f35, [%rd17+8];
	fma.rn.f32 	%f36, %f34, %f35, %f33;
	st.global.f32 	[%rd4], %f36;
	ld.global.f32 	%f37, [%rd18+12];
	ld.global.f32 	%f38, [%rd17+12];
	fma.rn.f32 	%f39, %f37, %f38, %f36;
	st.global.f32 	[%rd4], %f39;
	ld.global.f32 	%f40, [%rd18+16];
	ld.global.f32 	%f41, [%rd17+16];
	fma.rn.f32 	%f42, %f40, %f41, %f39;
	st.global.f32 	[%rd4], %f42;
	ld.global.f32 	%f43, [%rd18+20];
	ld.global.f32 	%f44, [%rd17+20];
	fma.rn.f32 	%f45, %f43, %f44, %f42;
	st.global.f32 	[%rd4], %f45;
	ld.global.f32 	%f46, [%rd18+24];
	ld.global.f32 	%f47, [%rd17+24];
	fma.rn.f32 	%f48, %f46, %f47, %f45;
	st.global.f32 	[%rd4], %f48;
	ld.global.f32 	%f49, [%rd18+28];
	ld.global.f32 	%f50, [%rd17+28];
	fma.rn.f32 	%f51, %f49, %f50, %f48;
	st.global.f32 	[%rd4], %f51;
	add.s32 	%r8, %r8, 16;
	add.s64 	%rd18, %rd18, 64;
	add.s64 	%rd17, %rd17, 64;
	setp.ne.s32 	%p1, %r8, 256;
	@%p1 bra 	$L__BB0_2;
	add.s32 	%r7, %r7, 1;
	setp.ne.s32 	%p2, %r7, 256;
	@%p2 bra 	$L__BB0_1;
	ret;

}


// ===== COMPILED SASS (sm_100) =====

	.target	sm_100

	.elftype	@"ET_EXEC"


//--------------------- .note.nv.tkinfo           --------------------------
	.section	.note.nv.tkinfo,"",@"SHT_NOTE"
	.sectionflags	@"SHF_NOTE_NV_TKINFO"
	.tkinfo
        /*0018*/ 	.word	0x00000002
        /*0030*/ 	.string	""
        /*0030*/ 	.string	"ptxas"
        /*0030*/ 	.string	"Cuda compilation tools, release 13.0, V13.0.88"
        /*0030*/ 	.string	"Build cuda_13.0.r13.0/compiler.36424714_0"
        /*0030*/ 	.string	"-arch sm_100 -m 64 "



//--------------------- .note.nv.cuinfo           --------------------------
	.section	.note.nv.cuinfo,"",@"SHT_NOTE"
	.sectionflags	@"SHF_NOTE_NV_CUINFO"
        /*0018*/ 	.short	0x0002
        /*001a*/ 	.short	0x0064
        /*001c*/ 	.short	0x0082
	.zero		2


//--------------------- .nv.info                  --------------------------
	.section	.nv.info,"",@"SHT_CUDA_INFO"
	.align	4


	//----- nvinfo : EIATTR_REGCOUNT
	.align		4
        /*0000*/ 	.byte	0x04, 0x2f
        /*0002*/ 	.short	(.L_1 - .L_0)
	.align		4
.L_0:
        /*0004*/ 	.word	index@(_Z27matrix_vecter_multi_gpu_1_1PfS_S_)
        /*0008*/ 	.word	0x00000010


	//----- nvinfo : EIATTR_FRAME_SIZE
	.align		4
.L_1:
        /*000c*/ 	.byte	0x04, 0x11
        /*000e*/ 	.short	(.L_3 - .L_2)
	.align		4
.L_2:
        /*0010*/ 	.word	index@(_Z27matrix_vecter_multi_gpu_1_1PfS_S_)
        /*0014*/ 	.word	0x00000000


	//----- nvinfo : EIATTR_MIN_STACK_SIZE
	.align		4
.L_3:
        /*0018*/ 	.byte	0x04, 0x12
        /*001a*/ 	.short	(.L_5 - .L_4)
	.align		4
.L_4:
        /*001c*/ 	.word	index@(_Z27matrix_vecter_multi_gpu_1_1PfS_S_)
        /*0020*/ 	.word	0x00000000
.L_5:


//--------------------- .nv.compat                --------------------------
	.section	.nv.compat,"",@"SHT_CUDA_COMPAT_INFO"
	.align	4
        /*0000*/ 	.byte	0x02, 0x09, 0x00, 0x00, 0x02, 0x02, 0x01, 0x00, 0x02, 0x05, 0x05, 0x00, 0x03, 0x07, 0x01, 0x01
        /*0010*/ 	.byte	0x02, 0x03, 0x00, 0x00, 0x02, 0x06, 0x01, 0x00, 0x04, 0x0b, 0x08, 0x00, 0x09, 0x00, 0x00, 0x00
        /*0020*/ 	.byte	0x00, 0x00, 0x00, 0x00


//--------------------- .nv.info._Z27matrix_vecter_multi_gpu_1_1PfS_S_ --------------------------
	.section	.nv.info._Z27matrix_vecter_multi_gpu_1_1PfS_S_,"",@"SHT_CUDA_INFO"
	.sectionflags	@""
	.align	4


	//----- nvinfo : EIATTR_CUDA_API_VERSION
	.align		4
        /*0000*/ 	.byte	0x04, 0x37
        /*0002*/ 	.short	(.L_7 - .L_6)
.L_6:
        /*0004*/ 	.word	0x00000082


	//----- nvinfo : EIATTR_KPARAM_INFO
	.align		4
.L_7:
        /*0008*/ 	.byte	0x04, 0x17
        /*000a*/ 	.short	(.L_9 - .L_8)
.L_8:
        /*000c*/ 	.word	0x00000000
        /*0010*/ 	.short	0x0002
        /*0012*/ 	.short	0x0010
        /*0014*/ 	.byte	0x00, 0xf5, 0x21, 0x00


	//----- nvinfo : EIATTR_KPARAM_INFO
	.align		4
.L_9:
        /*0018*/ 	.byte	0x04, 0x17
        /*001a*/ 	.short	(.L_11 - .L_10)
.L_10:
        /*001c*/ 	.word	0x00000000
        /*0020*/ 	.short	0x0001
        /*0022*/ 	.short	0x0008
        /*0024*/ 	.byte	0x00, 0xf5, 0x21, 0x00


	//----- nvinfo : EIATTR_KPARAM_INFO
	.align		4
.L_11:
        /*0028*/ 	.byte	0x04, 0x17
        /*002a*/ 	.short	(.L_13 - .L_12)
.L_12:
        /*002c*/ 	.word	0x00000000
        /*0030*/ 	.short	0x0000
        /*0032*/ 	.short	0x0000
        /*0034*/ 	.byte	0x00, 0xf5, 0x21, 0x00


	//----- nvinfo : EIATTR_SPARSE_MMA_MASK
	.align		4
.L_13:
        /*0038*/ 	.byte	0x03, 0x50
        /*003a*/ 	.short	0x0000


	//----- nvinfo : EIATTR_MAXREG_COUNT
	.align		4
        /*003c*/ 	.byte	0x03, 0x1b
        /*003e*/ 	.short	0x00ff


	//----- nvinfo : EIATTR_MERCURY_ISA_VERSION
	.align		4
        /*0040*/ 	.byte	0x03, 0x5f
        /*0042*/ 	.short	0x0101


	//----- nvinfo : EIATTR_VRC_CTA_INIT_COUNT
	.align		4
        /*0044*/ 	.byte	0x02, 0x4a
	.zero		1
	.zero		1


	//----- nvinfo : EIATTR_EXIT_INSTR_OFFSETS
	.align		4
        /*0048*/ 	.byte	0x04, 0x1c
        /*004a*/ 	.short	(.L_15 - .L_14)


	//   ....[0]....
.L_14:
        /*004c*/ 	.word	0x000005e0


	//----- nvinfo : EIATTR_CBANK_PARAM_SIZE
	.align		4
.L_15:
        /*0050*/ 	.byte	0x03, 0x19
        /*0052*/ 	.short	0x0018


	//----- nvinfo : EIATTR_PARAM_CBANK
	.align		4
        /*0054*/ 	.byte	0x04, 0x0a
        /*0056*/ 	.short	(.L_17 - .L_16)
	.align		4
.L_16:
        /*0058*/ 	.word	index@(.nv.constant0._Z27matrix_vecter_multi_gpu_1_1PfS_S_)
        /*005c*/ 	.short	0x0380
        /*005e*/ 	.short	0x0018


	//----- nvinfo : EIATTR_SW_WAR
	.align		4
.L_17:
        /*0060*/ 	.byte	0x04, 0x36
        /*0062*/ 	.short	(.L_19 - .L_18)
.L_18:
        /*0064*/ 	.word	0x00000008
.L_19:


//--------------------- .nv.callgraph             --------------------------
	.section	.nv.callgraph,"",@"SHT_CUDA_CALLGRAPH"
	.align	4
	.sectionentsize	8
	.align		4
        /*0000*/ 	.word	0x00000000
	.align		4
        /*0004*/ 	.word	0xffffffff
	.align		4
        /*0008*/ 	.word	0x00000000
	.align		4
        /*000c*/ 	.word	0xfffffffe
	.align		4
        /*0010*/ 	.word	0x00000000
	.align		4
        /*0014*/ 	.word	0xfffffffd
	.align		4
        /*0018*/ 	.word	0x00000000
	.align		4
        /*001c*/ 	.word	0xfffffffc


//--------------------- .text._Z27matrix_vecter_multi_gpu_1_1PfS_S_ --------------------------
	.section	.text._Z27matrix_vecter_multi_gpu_1_1PfS_S_,"ax",@progbits
	.align	128
        .global         _Z27matrix_vecter_multi_gpu_1_1PfS_S_
        .type           _Z27matrix_vecter_multi_gpu_1_1PfS_S_,@function
        .size           _Z27matrix_vecter_multi_gpu_1_1PfS_S_,(.L_x_3 - _Z27matrix_vecter_multi_gpu_1_1PfS_S_)
        .other          _Z27matrix_vecter_multi_gpu_1_1PfS_S_,@"STO_CUDA_ENTRY STV_DEFAULT"
_Z27matrix_vecter_multi_gpu_1_1PfS_S_:
.text._Z27matrix_vecter_multi_gpu_1_1PfS_S_:
[----:B------:R-:W-:Y:S01]  /*0000*/  LDC R1, c[0x0][0x37c] ;  /* 0x0000df00ff017b82 */ /* 0x000fe20000000800 */
[----:B------:R-:W0:Y:S01]  /*0010*/  LDCU.64 UR8, c[0x0][0x388] ;  /* 0x00007100ff0877ac */ /* 0x000e220008000a00 */
[----:B------:R-:W-:Y:S01]  /*0020*/  HFMA2 R0, -RZ, RZ, 0, 0 ;  /* 0x00000000ff007431 */ /* 0x000fe200000001ff */
[----:B------:R-:W1:Y:S01]  /*0030*/  LDCU.64 UR10, c[0x0][0x390] ;  /* 0x00007200ff0a77ac */ /* 0x000e620008000a00 */
[----:B------:R-:W2:Y:S01]  /*0040*/  LDCU.64 UR12, c[0x0][0x358] ;  /* 0x00006b00ff0c77ac */ /* 0x000ea20008000a00 */
[----:B0-----:R-:W-:Y:S02]  /*0050*/  UIADD3 UR7, UP0, UPT, UR8, 0x20, URZ ;  /* 0x0000002008077890 */ /* 0x001fe4000ff1e0ff */
[----:B-1----:R-:W-:Y:S02]  /*0060*/  UIADD3 UR5, UP1, UPT, UR10, 0x20, URZ ;  /* 0x000000200a057890 */ /* 0x002fe4000ff3e0ff */
[----:B------:R-:W-:Y:S02]  /*0070*/  UIADD3.X UR8, UPT, UPT, URZ, UR9, URZ, UP0, !UPT ;  /* 0x00000009ff087290 */ /* 0x000fe400087fe4ff */
[----:B--2---:R-:W-:-:S12]  /*0080*/  UIADD3.X UR6, UPT, UPT, URZ, UR11, URZ, UP1, !UPT ;  /* 0x0000000bff067290 */ /* 0x004fd80008ffe4ff */
.L_x_1:
[----:B0-2---:R-:W0:Y:S01]  /*0090*/  LDC.64 R2, c[0x0][0x380] ;  /* 0x0000e000ff027b82 */ /* 0x005e220000000a00 */
[----:B------:R-:W-:Y:S01]  /*00a0*/  MOV R4, UR7 ;  /* 0x0000000700047c02 */ /* 0x000fe20008000f00 */
[----:B------:R-:W-:Y:S01]  /*00b0*/  UMOV UR4, URZ ;  /* 0x000000ff00047c82 */ /* 0x000fe20008000000 */
[----:B------:R-:W-:Y:S02]  /*00c0*/  MOV R5, UR8 ;  /* 0x0000000800057c02 */ /* 0x000fe40008000f00 */
[----:B------:R-:W-:Y:S02]  /*00d0*/  MOV R9, RZ ;  /* 0x000000ff00097202 */ /* 0x000fe40000000f00 */
[----:B------:R-:W-:Y:S01]  /*00e0*/  MOV R8, UR5 ;  /* 0x0000000500087c02 */ /* 0x000fe20008000f00 */
[----:B------:R-:W-:Y:S01]  /*00f0*/  IMAD.WIDE.U32 R4, R0, 0x400, R4 ;  /* 0x0000040000047825 */ /* 0x000fe200078e0004 */
[----:B------:R-:W-:-:S03]  /*0100*/  MOV R7, UR6 ;  /* 0x0000000600077c02 */ /* 0x000fc60008000f00 */
[C---:B0-----:R-:W-:Y:S01]  /*0110*/  IMAD.WIDE.U32 R2, R0.reuse, 0x4, R2 ;  /* 0x0000000400027825 */ /* 0x041fe200078e0002 */
[----:B------:R-:W-:-:S04]  /*0120*/  IADD3 R0, PT, PT, R0, 0x1, RZ ;  /* 0x0000000100007810 */ /* 0x000fc80007ffe0ff */
[----:B------:R0:W-:Y:S01]  /*0130*/  STG.E desc[UR12][R2.64], RZ ;  /* 0x000000ff02007986 */ /* 0x0001e2000c10190c */
[----:B------:R-:W-:-:S13]  /*0140*/  ISETP.NE.AND P2, PT, R0, 0x100, PT ;  /* 0x000001000000780c */ /* 0x000fda0003f45270 */
.L_x_0:
[----:B------:R-:W-:Y:S02]  /*0150*/  MOV R6, R8 ;  /* 0x0000000800067202 */ /* 0x000fe40000000f00 */
[----:B--2---:R-:W2:Y:S04]  /*0160*/  LDG.E R8, desc[UR12][R4.64+-0x20] ;  /* 0xffffe00c04087981 */ /* 0x004ea8000c1e1900 */
[----:B------:R-:W2:Y:S02]  /*0170*/  LDG.E R10, desc[UR12][R6.64+-0x20] ;  /* 0xffffe00c060a7981 */ /* 0x000ea4000c1e1900 */
[----:B--2---:R-:W-:-:S05]  /*0180*/  FFMA R9, R8, R10, R9 ;  /* 0x0000000a08097223 */ /* 0x004fca0000000009 */
[----:B------:R1:W-:Y:S04]  /*0190*/  STG.E desc[UR12][R2.64], R9 ;  /* 0x0000000902007986 */ /* 0x0003e8000c10190c */
[----:B------:R-:W2:Y:S04]  /*01a0*/  LDG.E R8, desc[UR12][R4.64+-0x1c] ;  /* 0xffffe40c04087981 */ /* 0x000ea8000c1e1900 */
[----:B------:R-:W2:Y:S02]  /*01b0*/  LDG.E R10, desc[UR12][R6.64+-0x1c] ;  /* 0xffffe40c060a7981 */ /* 0x000ea4000c1e1900 */
[----:B--2---:R-:W-:-:S05]  /*01c0*/  FFMA R11, R8, R10, R9 ;  /* 0x0000000a080b7223 */ /* 0x004fca0000000009 */
[----:B------:R2:W-:Y:S04]  /*01d0*/  STG.E desc[UR12][R2.64], R11 ;  /* 0x0000000b02007986 */ /* 0x0005e8000c10190c */
[----:B------:R-:W3:Y:S04]  /*01e0*/  LDG.E R8, desc[UR12][R4.64+-0x18] ;  /* 0xffffe80c04087981 */ /* 0x000ee8000c1e1900 */
[----:B------:R-:W3:Y:S02]  /*01f0*/  LDG.E R10, desc[UR12][R6.64+-0x18] ;  /* 0xffffe80c060a7981 */ /* 0x000ee4000c1e1900 */
[----:B---3--:R-:W-:-:S05]  /*0200*/  FFMA R13, R8, R10, R11 ;  /* 0x0000000a080d7223 */ /* 0x008fca000000000b */
[----:B------:R3:W-:Y:S04]  /*0210*/  STG.E desc[UR12][R2.64], R13 ;  /* 0x0000000d02007986 */ /* 0x0007e8000c10190c */
[----:B------:R-:W1:Y:S04]  /*0220*/  LDG.E R8, desc[UR12][R4.64+-0x14] ;  /* 0xffffec0c04087981 */ /* 0x000e68000c1e1900 */
[----:B------:R-:W1:Y:S02]  /*0230*/  LDG.E R10, desc[UR12][R6.64+-0x14] ;  /* 0xffffec0c060a7981 */ /* 0x000e64000c1e1900 */
[----:B-1----:R-:W-:-:S05]  /*0240*/  FFMA R9, R8, R10, R13 ;  /* 0x0000000a08097223 */ /* 0x002fca000000000d */
        /* <DEDUP_REMOVED lines=45> */
[----:B------:R3:W1:Y:S04]  /*0520*/  LDG.E R8, desc[UR12][R4.64+0x1c] ;  /* 0x00001c0c04087981 */ /* 0x000668000c1e1900 */
[----:B------:R-:W1:Y:S01]  /*0530*/  LDG.E R10, desc[UR12][R6.64+0x1c] ;  /* 0x00001c0c060a7981 */ /* 0x000e62000c1e1900 */
[----:B------:R-:W-:-:S04]  /*0540*/  UIADD3 UR4, UPT, UPT, UR4, 0x10, URZ ;  /* 0x0000001004047890 */ /* 0x000fc8000fffe0ff */
[----:B------:R-:W-:Y:S01]  /*0550*/  UISETP.NE.AND UP0, UPT, UR4, 0x100, UPT ;  /* 0x000001000400788c */ /* 0x000fe2000bf05270 */
[----:B---3--:R-:W-:-:S04]  /*0560*/  IADD3 R4, P0, PT, R4, 0x40, RZ ;  /* 0x0000004004047810 */ /* 0x008fc80007f1e0ff */
[----:B------:R-:W-:Y:S01]  /*0570*/  IADD3.X R5, PT, PT, RZ, R5, RZ, P0, !PT ;  /* 0x00000005ff057210 */ /* 0x000fe200007fe4ff */
[----:B-1----:R-:W-:Y:S01]  /*0580*/  FFMA R9, R8, R10, R13 ;  /* 0x0000000a08097223 */ /* 0x002fe2000000000d */
[----:B------:R-:W-:-:S04]  /*0590*/  IADD3 R8, P1, PT, R6, 0x40, RZ ;  /* 0x0000004006087810 */ /* 0x000fc80007f3e0ff */
[----:B------:R2:W-:Y:S01]  /*05a0*/  STG.E desc[UR12][R2.64], R9 ;  /* 0x0000000902007986 */ /* 0x0005e2000c10190c */
[----:B------:R-:W-:Y:S01]  /*05b0*/  IADD3.X R7, PT, PT, RZ, R7, RZ, P1, !PT ;  /* 0x00000007ff077210 */ /* 0x000fe20000ffe4ff */
[----:B------:R-:W-:Y:S07]  /*05c0*/  BRA.U UP0, `(.L_x_0) ;  /* 0xfffffff900e07547 */ /* 0x000fee000b83ffff */
[----:B------:R-:W-:Y:S05]  /*05d0*/  @P2 BRA `(.L_x_1) ;  /* 0xfffffff800ac2947 */ /* 0x000fea000383ffff */
[----:B------:R-:W-:Y:S05]  /*05e0*/  EXIT ;  /* 0x000000000000794d */ /* 0x000fea0003800000 */
.L_x_2:
[----:B------:R-:W-:-:S00]  /*05f0*/  BRA `(.L_x_2) ;  /* 0xfffffffc00fc7947 */ /* 0x000fc0000383ffff */
[----:B------:R-:W-:-:S00]  /*0600*/  NOP ;  /* 0x0000000000007918 */ /* 0x000fc00000000000 */
[----:B------:R-:W-:-:S00]  /*0610*/  NOP ;  /* 0x0000000000007918 */ /* 0x000fc00000000000 */
[----:B------:R-:W-:-:S00]  /*0620*/  NOP ;  /* 0x0000000000007918 */ /* 0x000fc00000000000 */
[----:B------:R-:W-:-:S00]  /*0630*/  NOP ;  /* 0x0000000000007918 */ /* 0x000fc00000000000 */
[----:B------:R-:W-:-:S00]  /*0640*/  NOP ;  /* 0x0000000000007918 */ /* 0x000fc00000000000 */
[----:B------:R-:W-:-:S00]  /*0650*/  NOP ;  /* 0x0000000000007918 */ /* 0x000fc00000000000 */
[----:B------:R-:W-:-:S00]  /*0660*/  NOP ;  /* 0x0000000000007918 */ /* 0x000fc00000000000 */
[----:B------:R-:W-:-:S00]  /*0670*/  NOP ;  /* 0x0000000000007918 */ /* 0x000fc00000000000 */
.L_x_3:


//--------------------- .nv.shared.reserved.0     --------------------------
	.section	.nv.shared.reserved.0,"aw",@nobits
	.weak		__nv_reservedSMEM_offset_0_alias
	.size		__nv_reservedSMEM_offset_0_alias, 0, 64
	.other		__nv_reservedSMEM_offset_0_alias,@"STO_CUDA_RESERVED_SHARED STV_DEFAULT"
__nv_reservedSMEM_offset_0_alias:
	.zero		0
	.zero		64


//--------------------- .nv.constant0._Z27matrix_vecter_multi_gpu_1_1PfS_S_ --------------------------
	.section	.nv.constant0._Z27matrix_vecter_multi_gpu_1_1PfS_S_,"a",@progbits
	.sectionflags	@""
	.align	4
.nv.constant0._Z27matrix_vecter_multi_gpu_1_1PfS_S_:
	.zero		920


//--------------------- SYMBOLS --------------------------

	.type		.nv.reservedSmem.offset0,@object
	.size		.nv.reservedSmem.offset0,0x4
